//
// Generated by NVIDIA NVVM Compiler
//
// Compiler Build ID: CL-36424714
// Cuda compilation tools, release 13.0, V13.0.88
// Based on NVVM 20.0.0
//

.version 9.0
.target sm_100
.address_size 64

	// .globl	_Z14example_kernelPi

.visible .entry _Z14example_kernelPi(
	.param .u64 .ptr .align 1 _Z14example_kernelPi_param_0
)
{
	.reg .b32 	%r<2>;
	.reg .b64 	%rd<3>;

	ld.param.u64 	%rd1, [_Z14example_kernelPi_param_0];
	cvta.to.global.u64 	%rd2, %rd1;
	mov.b32 	%r1, 42;
	st.global.u32 	[%rd2], %r1;
	// begin inline asm
	fence.acq_rel.gpu;
	// end inline asm
	ret;

}


// ===== COMPILED SASS (sm_100) =====

	.target	sm_100

	.elftype	@"ET_EXEC"


//--------------------- .note.nv.tkinfo           --------------------------
	.section	.note.nv.tkinfo,"",@"SHT_NOTE"
	.sectionflags	@"SHF_NOTE_NV_TKINFO"
	.tkinfo
        /*0018*/ 	.word	0x00000002
        /*0030*/ 	.string	""
        /*0030*/ 	.string	"ptxas"
        /*0030*/ 	.string	"Cuda compilation tools, release 13.0, V13.0.88"
        /*0030*/ 	.string	"Build cuda_13.0.r13.0/compiler.36424714_0"
        /*0030*/ 	.string	"-arch sm_100 -m 64 "



//--------------------- .note.nv.cuinfo           --------------------------
	.section	.note.nv.cuinfo,"",@"SHT_NOTE"
	.sectionflags	@"SHF_NOTE_NV_CUINFO"
        /*0018*/ 	.short	0x0002
        /*001a*/ 	.short	0x0064
        /*001c*/ 	.short	0x0082
	.zero		2


//--------------------- .nv.info                  --------------------------
	.section	.nv.info,"",@"SHT_CUDA_INFO"
	.align	4


	//----- nvinfo : EIATTR_REGCOUNT
	.align		4
        /*0000*/ 	.byte	0x04, 0x2f
        /*0002*/ 	.short	(.L_1 - .L_0)
	.align		4
.L_0:
        /*0004*/ 	.word	index@(_Z14example_kernelPi)
        /*0008*/ 	.word	0x00000008


	//----- nvinfo : EIATTR_FRAME_SIZE
	.align		4
.L_1:
        /*000c*/ 	.byte	0x04, 0x11
        /*000e*/ 	.short	(.L_3 - .L_2)
	.align		4
.L_2:
        /*0010*/ 	.word	index@(_Z14example_kernelPi)
        /*0014*/ 	.word	0x00000000


	//----- nvinfo : EIATTR_MIN_STACK_SIZE
	.align		4
.L_3:
        /*0018*/ 	.byte	0x04, 0x12
        /*001a*/ 	.short	(.L_5 - .L_4)
	.align		4
.L_4:
        /*001c*/ 	.word	index@(_Z14example_kernelPi)
        /*0020*/ 	.word	0x00000000
.L_5:


//--------------------- .nv.compat                --------------------------
	.section	.nv.compat,"",@"SHT_CUDA_COMPAT_INFO"
	.align	4
        /*0000*/ 	.byte	0x02, 0x09, 0x00, 0x00, 0x02, 0x02, 0x01, 0x00, 0x02, 0x05, 0x05, 0x00, 0x03, 0x07, 0x01, 0x01
        /*0010*/ 	.byte	0x02, 0x03, 0x00, 0x00, 0x02, 0x06, 0x01, 0x00, 0x04, 0x0b, 0x08, 0x00, 0x09, 0x00, 0x00, 0x00
        /*0020*/ 	.byte	0x00, 0x00, 0x00, 0x00


//--------------------- .nv.info._Z14example_kernelPi --------------------------
	.section	.nv.info._Z14example_kernelPi,"",@"SHT_CUDA_INFO"
	.sectionflags	@""
	.align	4


	//----- nvinfo : EIATTR_CUDA_API_VERSION
	.align		4
        /*0000*/ 	.byte	0x04, 0x37
        /*0002*/ 	.short	(.L_7 - .L_6)
.L_6:
        /*0004*/ 	.word	0x00000082


	//----- nvinfo : EIATTR_KPARAM_INFO
	.align		4
.L_7:
        /*0008*/ 	.byte	0x04, 0x17
        /*000a*/ 	.short	(.L_9 - .L_8)
.L_8:
        /*000c*/ 	.word	0x00000000
        /*0010*/ 	.short	0x0000
        /*0012*/ 	.short	0x0000
        /*0014*/ 	.byte	0x00, 0xf5, 0x21, 0x00


	//----- nvinfo : EIATTR_SPARSE_MMA_MASK
	.align		4
.L_9:
        /*0018*/ 	.byte	0x03, 0x50
        /*001a*/ 	.short	0x0000


	//----- nvinfo : EIATTR_MAXREG_COUNT
	.align		4
        /*001c*/ 	.byte	0x03, 0x1b
        /*001e*/ 	.short	0x00ff


	//----- nvinfo : EIATTR_MERCURY_ISA_VERSION
	.align		4
        /*0020*/ 	.byte	0x03, 0x5f
        /*0022*/ 	.short	0x0101


	//----- nvinfo : EIATTR_VRC_CTA_INIT_COUNT
	.align		4
        /*0024*/ 	.byte	0x02, 0x4a
	.zero		1
	.zero		1


	//----- nvinfo : EIATTR_EXIT_INSTR_OFFSETS
	.align		4
        /*0028*/ 	.byte	0x04, 0x1c
        /*002a*/ 	.short	(.L_11 - .L_10)


	//   ....[0]....
.L_10:
        /*002c*/ 	.word	0x00000090


	//----- nvinfo : EIATTR_CBANK_PARAM_SIZE
	.align		4
.L_11:
        /*0030*/ 	.byte	0x03, 0x19
        /*0032*/ 	.short	0x0008


	//----- nvinfo : EIATTR_PARAM_CBANK
	.align		4
        /*0034*/ 	.byte	0x04, 0x0a
        /*0036*/ 	.short	(.L_13 - .L_12)
	.align		4
.L_12:
        /*0038*/ 	.word	index@(.nv.constant0._Z14example_kernelPi)
        /*003c*/ 	.short	0x0380
        /*003e*/ 	.short	0x0008


	//----- nvinfo : EIATTR_SW_WAR
	.align		4
.L_13:
        /*0040*/ 	.byte	0x04, 0x36
        /*0042*/ 	.short	(.L_15 - .L_14)
.L_14:
        /*0044*/ 	.word	0x00000008
.L_15:


//--------------------- .nv.callgraph             --------------------------
	.section	.nv.callgraph,"",@"SHT_CUDA_CALLGRAPH"
	.align	4
	.sectionentsize	8
	.align		4
        /*0000*/ 	.word	0x00000000
	.align		4
        /*0004*/ 	.word	0xffffffff
	.align		4
        /*0008*/ 	.word	0x00000000
	.align		4
        /*000c*/ 	.word	0xfffffffe
	.align		4
        /*0010*/ 	.word	0x00000000
	.align		4
        /*0014*/ 	.word	0xfffffffd
	.align		4
        /*0018*/ 	.word	0x00000000
	.align		4
        /*001c*/ 	.word	0xfffffffc


//--------------------- .text._Z14example_kernelPi --------------------------
	.section	.text._Z14example_kernelPi,"ax",@progbits
	.align	128
        .global         _Z14example_kernelPi
        .type           _Z14example_kernelPi,@function
        .size           _Z14example_kernelPi,(.L_x_1 - _Z14example_kernelPi)
        .other          _Z14example_kernelPi,@"STO_CUDA_ENTRY STV_DEFAULT"
_Z14example_kernelPi:
.text._Z14example_kernelPi:
[----:B------:R-:W-:Y:S08]  /*0000*/  LDC R1, c[0x0][0x37c] ;  /* 0x0000df00ff017b82 */ /* 0x000ff00000000800 */
[----:B------:R-:W0:Y:S01]  /*0010*/  LDC.64 R2, c[0x0][0x380] ;  /* 0x0000e000ff027b82 */ /* 0x000e220000000a00 */
[----:B------:R-:W0:Y:S01]  /*0020*/  LDCU.64 UR4, c[0x0][0x358] ;  /* 0x00006b00ff0477ac */ /* 0x000e220008000a00 */
[----:B------:R-:W-:-:S05]  /*0030*/  HFMA2 R5, -RZ, RZ, 0, 2.50339508056640625e-06 ;  /* 0x0000002aff057431 */ /* 0x000fca00000001ff */
[----:B0-----:R-:W-:Y:S01]  /*0040*/  STG.E desc[UR4][R2.64], R5 ;  /* 0x0000000502007986 */ /* 0x001fe2000c101904 */
[----:B------:R-:W-:Y:S06]  /*0050*/  MEMBAR.ALL.GPU ;  /* 0x0000000000007992 */ /* 0x000fec000000a000 */
[----:B------:R-:W-:-:S00]  /*0060*/  ERRBAR ;  /* 0x00000000000079ab */ /* 0x000fc00000000000 */
[----:B------:R-:W-:Y:S06]  /*0070*/  CGAERRBAR ;  /* 0x00000000000075ab */ /* 0x000fec0000000000 */
[----:B012345:R-:W-:Y:S01]  /*0080*/  CCTL.IVALL ;  /* 0x00000000ff00798f */ /* 0x03ffe20002000000 */
[----:B------:R-:W-:Y:S05]  /*0090*/  EXIT ;  /* 0x000000000000794d */ /* 0x000fea0003800000 */
.L_x_0:
[----:B------:R-:W-:-:S00]  /*00a0*/  BRA `(.L_x_0) ;  /* 0xfffffffc00fc7947 */ /* 0x000fc0000383ffff */
[----:B------:R-:W-:-:S00]  /*00b0*/  NOP ;  /* 0x0000000000007918 */ /* 0x000fc00000000000 */
        /* <DEDUP_REMOVED lines=12> */
.L_x_1:


//--------------------- .nv.shared.reserved.0     --------------------------
	.section	.nv.shared.reserved.0,"aw",@nobits
	.weak		__nv_reservedSMEM_offset_0_alias
	.size		__nv_reservedSMEM_offset_0_alias, 0, 64
	.other		__nv_reservedSMEM_offset_0_alias,@"STO_CUDA_RESERVED_SHARED STV_DEFAULT"
__nv_reservedSMEM_offset_0_alias:
	.zero		0
	.zero		64


//--------------------- .nv.constant0._Z14example_kernelPi --------------------------
	.section	.nv.constant0._Z14example_kernelPi,"a",@progbits
	.sectionflags	@""
	.align	4
.nv.constant0._Z14example_kernelPi:
	.zero		904


//--------------------- SYMBOLS --------------------------

	.type		.nv.reservedSmem.offset0,@object
	.size		.nv.reservedSmem.offset0,0x4
